	.headerflags	@"EF_CUDA_TEXMODE_UNIFIED EF_CUDA_64BIT_ADDRESS EF_CUDA_ACCELERATORS EF_CUDA_SM90 EF_CUDA_VIRTUAL_SM(EF_CUDA_SM90)"
	.elftype	@"ET_EXEC"


//--------------------- .nv.info                  --------------------------
	.section	.nv.info,"",@"SHT_CUDA_INFO"
	.align	4


	//----- nvinfo : EIATTR_REGCOUNT
	.align		4
        /*0000*/ 	.byte	0x04, 0x2f
        /*0002*/ 	.short	(.L_1 - .L_0)
	.align		4
.L_0:
        /*0004*/ 	.word	index@(triton_poi_fused_add_convolution_relu_4)
        /*0008*/ 	.word	0x0000000e


	//----- nvinfo : EIATTR_MIN_STACK_SIZE
	.align		4
.L_1:
        /*000c*/ 	.byte	0x04, 0x12
        /*000e*/ 	.short	(.L_3 - .L_2)
	.align		4
.L_2:
        /*0010*/ 	.word	index@(triton_poi_fused_add_convolution_relu_4)
        /*0014*/ 	.word	0x00000000


	//----- nvinfo : EIATTR_FRAME_SIZE
	.align		4
.L_3:
        /*0018*/ 	.byte	0x04, 0x11
        /*001a*/ 	.short	(.L_5 - .L_4)
	.align		4
.L_4:
        /*001c*/ 	.word	index@(triton_poi_fused_add_convolution_relu_4)
        /*0020*/ 	.word	0x00000000


	//----- nvinfo : EIATTR_MIN_STACK_SIZE
	.align		4
.L_5:
        /*0024*/ 	.byte	0x04, 0x12
        /*0026*/ 	.short	(.L_7 - .L_6)
	.align		4
.L_6:
        /*0028*/ 	.word	index@(triton_poi_fused_add_convolution_relu_4)
        /*002c*/ 	.word	0x00000000
.L_7:


//--------------------- .nv.info.triton_poi_fused_add_convolution_relu_4 --------------------------
	.section	.nv.info.triton_poi_fused_add_convolution_relu_4,"",@"SHT_CUDA_INFO"
	.sectionflags	@""
	.align	4


	//----- nvinfo : EIATTR_CUDA_API_VERSION
	.align		4
        /*0000*/ 	.byte	0x04, 0x37
        /*0002*/ 	.short	(.L_9 - .L_8)
.L_8:
        /*0004*/ 	.word	0x0000007c


	//----- nvinfo : EIATTR_KPARAM_INFO
	.align		4
.L_9:
        /*0008*/ 	.byte	0x04, 0x17
        /*000a*/ 	.short	(.L_11 - .L_10)
.L_10:
        /*000c*/ 	.word	0x00000000
        /*0010*/ 	.short	0x0003
        /*0012*/ 	.short	0x0018
        /*0014*/ 	.byte	0x00, 0xf0, 0x11, 0x00


	//----- nvinfo : EIATTR_KPARAM_INFO
	.align		4
.L_11:
        /*0018*/ 	.byte	0x04, 0x17
        /*001a*/ 	.short	(.L_13 - .L_12)
.L_12:
        /*001c*/ 	.word	0x00000000
        /*0020*/ 	.short	0x0002
        /*0022*/ 	.short	0x0010
        /*0024*/ 	.byte	0x00, 0xf4, 0x21, 0x00


	//----- nvinfo : EIATTR_KPARAM_INFO
	.align		4
.L_13:
        /*0028*/ 	.byte	0x04, 0x17
        /*002a*/ 	.short	(.L_15 - .L_14)
.L_14:
        /*002c*/ 	.word	0x00000000
        /*0030*/ 	.short	0x0001
        /*0032*/ 	.short	0x0008
        /*0034*/ 	.byte	0x00, 0xf4, 0x21, 0x00


	//----- nvinfo : EIATTR_KPARAM_INFO
	.align		4
.L_15:
        /*0038*/ 	.byte	0x04, 0x17
        /*003a*/ 	.short	(.L_17 - .L_16)
.L_16:
        /*003c*/ 	.word	0x00000000
        /*0040*/ 	.short	0x0000
        /*0042*/ 	.short	0x0000
        /*0044*/ 	.byte	0x00, 0xf4, 0x21, 0x00


	//----- nvinfo : EIATTR_SPARSE_MMA_MASK
	.align		4
.L_17:
        /*0048*/ 	.byte	0x03, 0x50
        /*004a*/ 	.short	0x0000


	//----- nvinfo : EIATTR_MAXREG_COUNT
	.align		4
        /*004c*/ 	.byte	0x03, 0x1b
        /*004e*/ 	.short	0x00ff


	//----- nvinfo : EIATTR_EXIT_INSTR_OFFSETS
	.align		4
        /*0050*/ 	.byte	0x04, 0x1c
        /*0052*/ 	.short	(.L_19 - .L_18)


	//   ....[0]....
.L_18:
        /*0054*/ 	.word	0x000001d0


	//----- nvinfo : EIATTR_REQNTID
	.align		4
.L_19:
        /*0058*/ 	.byte	0x04, 0x10
        /*005a*/ 	.short	(.L_21 - .L_20)
.L_20:
        /*005c*/ 	.word	0x00000100
        /*0060*/ 	.word	0x00000001
        /*0064*/ 	.word	0x00000001


	//----- nvinfo : EIATTR_CBANK_PARAM_SIZE
	.align		4
.L_21:
        /*0068*/ 	.byte	0x03, 0x19
        /*006a*/ 	.short	0x001c


	//----- nvinfo : EIATTR_PARAM_CBANK
	.align		4
        /*006c*/ 	.byte	0x04, 0x0a
        /*006e*/ 	.short	(.L_23 - .L_22)
	.align		4
.L_22:
        /*0070*/ 	.word	index@(.nv.constant0.triton_poi_fused_add_convolution_relu_4)
        /*0074*/ 	.short	0x0210
        /*0076*/ 	.short	0x001c


	//----- nvinfo : EIATTR_SW_WAR
	.align		4
.L_23:
        /*0078*/ 	.byte	0x04, 0x36
        /*007a*/ 	.short	(.L_25 - .L_24)
.L_24:
        /*007c*/ 	.word	0x00000008
.L_25:


//--------------------- .nv.callgraph             --------------------------
	.section	.nv.callgraph,"",@"SHT_CUDA_CALLGRAPH"
	.align	4
	.sectionentsize	8
	.align		4
        /*0000*/ 	.word	0x00000000
	.align		4
        /*0004*/ 	.word	0xffffffff
	.align		4
        /*0008*/ 	.word	0x00000000
	.align		4
        /*000c*/ 	.word	0xfffffffe
	.align		4
        /*0010*/ 	.word	0x00000000
	.align		4
        /*0014*/ 	.word	0xfffffffd
	.align		4
        /*0018*/ 	.word	0x00000000
	.align		4
        /*001c*/ 	.word	0xfffffffc


//--------------------- .text.triton_poi_fused_add_convolution_relu_4 --------------------------
	.section	.text.triton_poi_fused_add_convolution_relu_4,"ax",@progbits
	.align	128
        .global         triton_poi_fused_add_convolution_relu_4
        .type           triton_poi_fused_add_convolution_relu_4,@function
        .size           triton_poi_fused_add_convolution_relu_4,(.L_x_1 - triton_poi_fused_add_convolution_relu_4)
        .other          triton_poi_fused_add_convolution_relu_4,@"STO_CUDA_ENTRY STV_DEFAULT"
triton_poi_fused_add_convolution_relu_4:
.text.triton_poi_fused_add_convolution_relu_4:
[----:B------:R-:W-:Y:S01]  /*0000*/  LDC R1, c[0x0][0x28] ;  /* 0x00000a00ff017b82 */ /* 0x000fe20000000800 */
[----:B------:R-:W1:Y:S07]  /*0010*/  S2R R0, SR_TID.X ;  /* 0x0000000000007919 */ /* 0x000e6e0000002100 */
[----:B------:R-:W2:Y:S01]  /*0020*/  LDC.64 R4, c[0x0][0x218] ;  /* 0x00008600ff047b82 */ /* 0x000ea20000000a00 */
[----:B------:R-:W-:Y:S01]  /*0030*/  ULDC.64 UR4, c[0x0][0x208] ;  /* 0x0000820000047ab9 */ /* 0x000fe20000000a00 */
[----:B------:R-:W3:Y:S06]  /*0040*/  S2R R9, SR_CTAID.X ;  /* 0x0000000000097919 */ /* 0x000eec0000002500 */
[----:B------:R-:W4:Y:S08]  /*0050*/  LDC.64 R2, c[0x0][0x210] ;  /* 0x00008400ff027b82 */ /* 0x000f300000000a00 */
[----:B------:R-:W5:Y:S01]  /*0060*/  LDC.64 R6, c[0x0][0x220] ;  /* 0x00008800ff067b82 */ /* 0x000f620000000a00 */
[----:B-1----:R-:W-:-:S04]  /*0070*/  SHF.L.U32 R0, R0, 0x1, RZ ;  /* 0x0000000100007819 */ /* 0x002fc800000006ff */
[----:B------:R-:W-:-:S04]  /*0080*/  LOP3.LUT R0, R0, 0x1fe, RZ, 0xc0, !PT ;  /* 0x000001fe00007812 */ /* 0x000fc800078ec0ff */
[----:B---3--:R-:W-:-:S05]  /*0090*/  LEA R9, R9, R0, 0x9 ;  /* 0x0000000009097211 */ /* 0x008fca00078e48ff */
[----:B------:R-:W-:-:S04]  /*00a0*/  IMAD.HI R0, R9, 0x2aaaaaab, RZ ;  /* 0x2aaaaaab09007827 */ /* 0x000fc800078e02ff */
[----:B----4-:R-:W-:Y:S01]  /*00b0*/  IMAD.WIDE R2, R9, 0x4, R2 ;  /* 0x0000000409027825 */ /* 0x010fe200078e0202 */
[----:B------:R-:W-:-:S03]  /*00c0*/  SHF.R.U32.HI R11, RZ, 0x1f, R0 ;  /* 0x0000001fff0b7819 */ /* 0x000fc60000011600 */
[----:B-----5:R-:W-:Y:S01]  /*00d0*/  IMAD.WIDE R6, R9, 0x4, R6 ;  /* 0x0000000409067825 */ /* 0x020fe200078e0206 */
[----:B------:R-:W-:-:S05]  /*00e0*/  LEA.HI R0, R0, R11, RZ, 0x1e ;  /* 0x0000000b00007211 */ /* 0x000fca00078ff0ff */
[----:B------:R-:W-:Y:S01]  /*00f0*/  IMAD R11, R0, -0x18, R9 ;  /* 0xffffffe8000b7824 */ /* 0x000fe200078e0209 */
[----:B------:R-:W3:Y:S03]  /*0100*/  LDG.E.64 R6, desc[UR4][R6.64] ;  /* 0x0000000406067981 */ /* 0x000ee6000c1e1b00 */
[----:B--2---:R-:W-:Y:S01]  /*0110*/  IMAD.WIDE R4, R11, 0x4, R4 ;  /* 0x000000040b047825 */ /* 0x004fe200078e0204 */
[----:B------:R-:W2:Y:S05]  /*0120*/  LDG.E.64 R8, desc[UR4][R2.64] ;  /* 0x0000000402087981 */ /* 0x000eaa000c1e1b00 */
[----:B------:R-:W2:Y:S02]  /*0130*/  LDG.E.EL.64 R4, desc[UR4][R4.64] ;  /* 0x0000000404047981 */ /* 0x000ea4000c2e1b00 */
[----:B--2---:R-:W-:Y:S01]  /*0140*/  FADD R11, R8, R4 ;  /* 0x00000004080b7221 */ /* 0x004fe20000000000 */
[----:B------:R-:W-:-:S04]  /*0150*/  FADD R0, R9, R5 ;  /* 0x0000000509007221 */ /* 0x000fc80000000000 */
[----:B---3--:R-:W-:Y:S01]  /*0160*/  FSETP.GEU.AND P0, PT, R11, -R6, PT ;  /* 0x800000060b00720b */ /* 0x008fe20003f0e000 */
[----:B------:R-:W-:Y:S01]  /*0170*/  FADD R11, R6, R11 ;  /* 0x0000000b060b7221 */ /* 0x000fe20000000000 */
[----:B------:R-:W-:Y:S01]  /*0180*/  FADD R8, R7, R0 ;  /* 0x0000000007087221 */ /* 0x000fe20000000000 */
[----:B------:R-:W-:-:S03]  /*0190*/  FSETP.GEU.AND P1, PT, R0, -R7, PT ;  /* 0x800000070000720b */ /* 0x000fc60003f2e000 */
[----:B------:R-:W-:Y:S02]  /*01a0*/  FSEL R10, R11, RZ, P0 ;  /* 0x000000ff0b0a7208 */ /* 0x000fe40000000000 */
[----:B------:R-:W-:-:S05]  /*01b0*/  FSEL R11, R8, RZ, P1 ;  /* 0x000000ff080b7208 */ /* 0x000fca0000800000 */
[----:B------:R-:W-:Y:S01]  /*01c0*/  STG.E.64 desc[UR4][R2.64], R10 ;  /* 0x0000000a02007986 */ /* 0x000fe2000c101b04 */
[----:B------:R-:W-:Y:S05]  /*01d0*/  EXIT ;  /* 0x000000000000794d */ /* 0x000fea0003800000 */
.L_x_0:
[----:B------:R-:W-:-:S00]  /*01e0*/  BRA `(.L_x_0) ;  /* 0xfffffffc00fc7947 */ /* 0x000fc0000383ffff */
[----:B------:R-:W-:-:S00]  /*01f0*/  NOP ;  /* 0x0000000000007918 */ /* 0x000fc00000000000 */
        /* <DEDUP_REMOVED lines=8> */
.L_x_1:


//--------------------- .nv.constant0.triton_poi_fused_add_convolution_relu_4 --------------------------
	.section	.nv.constant0.triton_poi_fused_add_convolution_relu_4,"a",@progbits
	.sectionflags	@""
	.align	4
.nv.constant0.triton_poi_fused_add_convolution_relu_4:
	.zero		556
